	.headerflags	@"EF_CUDA_TEXMODE_UNIFIED EF_CUDA_64BIT_ADDRESS EF_CUDA_ACCELERATORS EF_CUDA_SM90 EF_CUDA_VIRTUAL_SM(EF_CUDA_SM90)"
	.elftype	@"ET_EXEC"


//--------------------- .nv.info                  --------------------------
	.section	.nv.info,"",@"SHT_CUDA_INFO"
	.align	4


	//----- nvinfo : EIATTR_REGCOUNT
	.align		4
        /*0000*/ 	.byte	0x04, 0x2f
        /*0002*/ 	.short	(.L_1 - .L_0)
	.align		4
.L_0:
        /*0004*/ 	.word	index@(triton_poi_fused_convolution_relu_18)
        /*0008*/ 	.word	0x0000000c


	//----- nvinfo : EIATTR_MIN_STACK_SIZE
	.align		4
.L_1:
        /*000c*/ 	.byte	0x04, 0x12
        /*000e*/ 	.short	(.L_3 - .L_2)
	.align		4
.L_2:
        /*0010*/ 	.word	index@(triton_poi_fused_convolution_relu_18)
        /*0014*/ 	.word	0x00000000


	//----- nvinfo : EIATTR_FRAME_SIZE
	.align		4
.L_3:
        /*0018*/ 	.byte	0x04, 0x11
        /*001a*/ 	.short	(.L_5 - .L_4)
	.align		4
.L_4:
        /*001c*/ 	.word	index@(triton_poi_fused_convolution_relu_18)
        /*0020*/ 	.word	0x00000000


	//----- nvinfo : EIATTR_MIN_STACK_SIZE
	.align		4
.L_5:
        /*0024*/ 	.byte	0x04, 0x12
        /*0026*/ 	.short	(.L_7 - .L_6)
	.align		4
.L_6:
        /*0028*/ 	.word	index@(triton_poi_fused_convolution_relu_18)
        /*002c*/ 	.word	0x00000000
.L_7:


//--------------------- .nv.info.triton_poi_fused_convolution_relu_18 --------------------------
	.section	.nv.info.triton_poi_fused_convolution_relu_18,"",@"SHT_CUDA_INFO"
	.sectionflags	@""
	.align	4


	//----- nvinfo : EIATTR_CUDA_API_VERSION
	.align		4
        /*0000*/ 	.byte	0x04, 0x37
        /*0002*/ 	.short	(.L_9 - .L_8)
.L_8:
        /*0004*/ 	.word	0x0000007c


	//----- nvinfo : EIATTR_KPARAM_INFO
	.align		4
.L_9:
        /*0008*/ 	.byte	0x04, 0x17
        /*000a*/ 	.short	(.L_11 - .L_10)
.L_10:
        /*000c*/ 	.word	0x00000000
        /*0010*/ 	.short	0x0002
        /*0012*/ 	.short	0x0010
        /*0014*/ 	.byte	0x00, 0xf0, 0x11, 0x00


	//----- nvinfo : EIATTR_KPARAM_INFO
	.align		4
.L_11:
        /*0018*/ 	.byte	0x04, 0x17
        /*001a*/ 	.short	(.L_13 - .L_12)
.L_12:
        /*001c*/ 	.word	0x00000000
        /*0020*/ 	.short	0x0001
        /*0022*/ 	.short	0x0008
        /*0024*/ 	.byte	0x00, 0xf4, 0x21, 0x00


	//----- nvinfo : EIATTR_KPARAM_INFO
	.align		4
.L_13:
        /*0028*/ 	.byte	0x04, 0x17
        /*002a*/ 	.short	(.L_15 - .L_14)
.L_14:
        /*002c*/ 	.word	0x00000000
        /*0030*/ 	.short	0x0000
        /*0032*/ 	.short	0x0000
        /*0034*/ 	.byte	0x00, 0xf4, 0x21, 0x00


	//----- nvinfo : EIATTR_SPARSE_MMA_MASK
	.align		4
.L_15:
        /*0038*/ 	.byte	0x03, 0x50
        /*003a*/ 	.short	0x0000


	//----- nvinfo : EIATTR_MAXREG_COUNT
	.align		4
        /*003c*/ 	.byte	0x03, 0x1b
        /*003e*/ 	.short	0x00ff


	//----- nvinfo : EIATTR_EXIT_INSTR_OFFSETS
	.align		4
        /*0040*/ 	.byte	0x04, 0x1c
        /*0042*/ 	.short	(.L_17 - .L_16)


	//   ....[0]....
.L_16:
        /*0044*/ 	.word	0x00000190


	//----- nvinfo : EIATTR_REQNTID
	.align		4
.L_17:
        /*0048*/ 	.byte	0x04, 0x10
        /*004a*/ 	.short	(.L_19 - .L_18)
.L_18:
        /*004c*/ 	.word	0x00000100
        /*0050*/ 	.word	0x00000001
        /*0054*/ 	.word	0x00000001


	//----- nvinfo : EIATTR_CBANK_PARAM_SIZE
	.align		4
.L_19:
        /*0058*/ 	.byte	0x03, 0x19
        /*005a*/ 	.short	0x0014


	//----- nvinfo : EIATTR_PARAM_CBANK
	.align		4
        /*005c*/ 	.byte	0x04, 0x0a
        /*005e*/ 	.short	(.L_21 - .L_20)
	.align		4
.L_20:
        /*0060*/ 	.word	index@(.nv.constant0.triton_poi_fused_convolution_relu_18)
        /*0064*/ 	.short	0x0210
        /*0066*/ 	.short	0x0014


	//----- nvinfo : EIATTR_SW_WAR
	.align		4
.L_21:
        /*0068*/ 	.byte	0x04, 0x36
        /*006a*/ 	.short	(.L_23 - .L_22)
.L_22:
        /*006c*/ 	.word	0x00000008
.L_23:


//--------------------- .nv.callgraph             --------------------------
	.section	.nv.callgraph,"",@"SHT_CUDA_CALLGRAPH"
	.align	4
	.sectionentsize	8
	.align		4
        /*0000*/ 	.word	0x00000000
	.align		4
        /*0004*/ 	.word	0xffffffff
	.align		4
        /*0008*/ 	.word	0x00000000
	.align		4
        /*000c*/ 	.word	0xfffffffe
	.align		4
        /*0010*/ 	.word	0x00000000
	.align		4
        /*0014*/ 	.word	0xfffffffd
	.align		4
        /*0018*/ 	.word	0x00000000
	.align		4
        /*001c*/ 	.word	0xfffffffc


//--------------------- .text.triton_poi_fused_convolution_relu_18 --------------------------
	.section	.text.triton_poi_fused_convolution_relu_18,"ax",@progbits
	.align	128
        .global         triton_poi_fused_convolution_relu_18
        .type           triton_poi_fused_convolution_relu_18,@function
        .size           triton_poi_fused_convolution_relu_18,(.L_x_1 - triton_poi_fused_convolution_relu_18)
        .other          triton_poi_fused_convolution_relu_18,@"STO_CUDA_ENTRY STV_DEFAULT"
triton_poi_fused_convolution_relu_18:
.text.triton_poi_fused_convolution_relu_18:
[----:B------:R-:W-:Y:S01]  /*0000*/  LDC R1, c[0x0][0x28] ;  /* 0x00000a00ff017b82 */ /* 0x000fe20000000800 */
[----:B------:R-:W1:Y:S07]  /*0010*/  S2R R0, SR_TID.X ;  /* 0x0000000000007919 */ /* 0x000e6e0000002100 */
[----:B------:R-:W2:Y:S01]  /*0020*/  LDC.64 R4, c[0x0][0x218] ;  /* 0x00008600ff047b82 */ /* 0x000ea20000000a00 */
[----:B------:R-:W-:Y:S01]  /*0030*/  ULDC.64 UR4, c[0x0][0x208] ;  /* 0x0000820000047ab9 */ /* 0x000fe20000000a00 */
[----:B------:R-:W3:Y:S06]  /*0040*/  S2R R7, SR_CTAID.X ;  /* 0x0000000000077919 */ /* 0x000eec0000002500 */
[----:B------:R-:W4:Y:S01]  /*0050*/  LDC.64 R2, c[0x0][0x210] ;  /* 0x00008400ff027b82 */ /* 0x000f220000000a00 */
[----:B-1----:R-:W-:Y:S01]  /*0060*/  IMAD.SHL.U32 R0, R0, 0x2, RZ ;  /* 0x0000000200007824 */ /* 0x002fe200078e00ff */
[----:B---3--:R-:W-:-:S04]  /*0070*/  SHF.R.S32.HI R6, RZ, 0x16, R7 ;  /* 0x00000016ff067819 */ /* 0x008fc80000011407 */
[----:B------:R-:W-:-:S05]  /*0080*/  LOP3.LUT R0, R0, 0x1fe, RZ, 0xc0, !PT ;  /* 0x000001fe00007812 */ /* 0x000fca00078ec0ff */
[----:B------:R-:W-:Y:S01]  /*0090*/  IMAD R7, R7, 0x200, R0 ;  /* 0x0000020007077824 */ /* 0x000fe200078e0200 */
[----:B------:R-:W-:-:S03]  /*00a0*/  SGXT R0, R6, 0x1 ;  /* 0x000000010600781a */ /* 0x000fc60000000200 */
[----:B----4-:R-:W-:Y:S01]  /*00b0*/  IMAD.WIDE R2, R7, 0x4, R2 ;  /* 0x0000000407027825 */ /* 0x010fe200078e0202 */
[----:B------:R-:W-:-:S04]  /*00c0*/  LEA.HI R0, R0, R7, RZ, 0x6 ;  /* 0x0000000700007211 */ /* 0x000fc800078f30ff */
[----:B------:R-:W-:-:S05]  /*00d0*/  LOP3.LUT R0, R0, 0xffffffc0, RZ, 0xc0, !PT ;  /* 0xffffffc000007812 */ /* 0x000fca00078ec0ff */
[----:B------:R-:W-:Y:S02]  /*00e0*/  IMAD.IADD R9, R7, 0x1, -R0 ;  /* 0x0000000107097824 */ /* 0x000fe400078e0a00 */
[----:B------:R-:W3:Y:S02]  /*00f0*/  LDG.E.64 R6, desc[UR4][R2.64] ;  /* 0x0000000402067981 */ /* 0x000ee4000c1e1b00 */
[----:B--2---:R-:W-:-:S06]  /*0100*/  IMAD.WIDE R4, R9, 0x4, R4 ;  /* 0x0000000409047825 */ /* 0x004fcc00078e0204 */
[----:B------:R-:W3:Y:S02]  /*0110*/  LDG.E.EL.64 R4, desc[UR4][R4.64] ;  /* 0x0000000404047981 */ /* 0x000ee4000c2e1b00 */
[C---:B---3--:R-:W-:Y:S01]  /*0120*/  FSETP.GEU.AND P0, PT, R6.reuse, -R4, PT ;  /* 0x800000040600720b */ /* 0x048fe20003f0e000 */
[----:B------:R-:W-:Y:S01]  /*0130*/  FADD R6, R6, R4 ;  /* 0x0000000406067221 */ /* 0x000fe20000000000 */
[C---:B------:R-:W-:Y:S01]  /*0140*/  FADD R0, R7.reuse, R5 ;  /* 0x0000000507007221 */ /* 0x040fe20000000000 */
[----:B------:R-:W-:-:S03]  /*0150*/  FSETP.GEU.AND P1, PT, R7, -R5, PT ;  /* 0x800000050700720b */ /* 0x000fc60003f2e000 */
[----:B------:R-:W-:Y:S02]  /*0160*/  FSEL R6, R6, RZ, P0 ;  /* 0x000000ff06067208 */ /* 0x000fe40000000000 */
[----:B------:R-:W-:-:S05]  /*0170*/  FSEL R7, R0, RZ, P1 ;  /* 0x000000ff00077208 */ /* 0x000fca0000800000 */
[----:B------:R-:W-:Y:S01]  /*0180*/  STG.E.64 desc[UR4][R2.64], R6 ;  /* 0x0000000602007986 */ /* 0x000fe2000c101b04 */
[----:B------:R-:W-:Y:S05]  /*0190*/  EXIT ;  /* 0x000000000000794d */ /* 0x000fea0003800000 */
.L_x_0:
[----:B------:R-:W-:-:S00]  /*01a0*/  BRA `(.L_x_0) ;  /* 0xfffffffc00fc7947 */ /* 0x000fc0000383ffff */
[----:B------:R-:W-:-:S00]  /*01b0*/  NOP ;  /* 0x0000000000007918 */ /* 0x000fc00000000000 */
        /* <DEDUP_REMOVED lines=12> */
.L_x_1:


//--------------------- .nv.constant0.triton_poi_fused_convolution_relu_18 --------------------------
	.section	.nv.constant0.triton_poi_fused_convolution_relu_18,"a",@progbits
	.sectionflags	@""
	.align	4
.nv.constant0.triton_poi_fused_convolution_relu_18:
	.zero		548
